







.version 6.4
.target sm_30
.address_size 64





.visible .entry _Z14dynproc_kerneliPiS_S_iiii(
.param .u32 _Z14dynproc_kerneliPiS_S_iiii_param_0,
.param .u64 _Z14dynproc_kerneliPiS_S_iiii_param_1,
.param .u64 _Z14dynproc_kerneliPiS_S_iiii_param_2,
.param .u64 _Z14dynproc_kerneliPiS_S_iiii_param_3,
.param .u32 _Z14dynproc_kerneliPiS_S_iiii_param_4,
.param .u32 _Z14dynproc_kerneliPiS_S_iiii_param_5,
.param .u32 _Z14dynproc_kerneliPiS_S_iiii_param_6,
.param .u32 _Z14dynproc_kerneliPiS_S_iiii_param_7
)
{
.reg .pred %p<18>;
.reg .b16 %rs<9>;
.reg .b32 %r<78>;
.reg .b64 %rd<13>;

	.shared .align 4 .b8 _ZZ14dynproc_kerneliPiS_S_iiiiE4prev[1024];

	.shared .align 4 .b8 _ZZ14dynproc_kerneliPiS_S_iiiiE6result[1024];

ld.param.u32 %r20, [_Z14dynproc_kerneliPiS_S_iiii_param_0];
ld.param.u64 %rd1, [_Z14dynproc_kerneliPiS_S_iiii_param_1];
ld.param.u64 %rd2, [_Z14dynproc_kerneliPiS_S_iiii_param_2];
ld.param.u64 %rd3, [_Z14dynproc_kerneliPiS_S_iiii_param_3];
ld.param.u32 %r21, [_Z14dynproc_kerneliPiS_S_iiii_param_4];
ld.param.u32 %r22, [_Z14dynproc_kerneliPiS_S_iiii_param_6];
ld.param.u32 %r23, [_Z14dynproc_kerneliPiS_S_iiii_param_7];
mov.u32 %r1, %ctaid.x;
shl.b32 %r24, %r20, 1;
mov.u32 %r25, 256;
sub.s32 %r26, %r25, %r24;
mul.lo.s32 %r27, %r1, %r26;
sub.s32 %r28, %r27, %r23;
shr.s32 %r29, %r28, 31;
add.s32 %r30, %r28, 255;
mov.u32 %r2, %tid.x;
add.s32 %r3, %r28, %r2;
neg.s32 %r31, %r28;
and.b32 %r4, %r29, %r31;
add.s32 %r32, %r21, -1;
setp.gt.s32	%p2, %r30, %r32;
mov.u32 %r33, -255;
sub.s32 %r34, %r33, %r28;
add.s32 %r35, %r21, %r34;
add.s32 %r36, %r35, 254;
selp.b32	%r5, %r36, 255, %p2;
add.s32 %r37, %r2, -1;
max.s32 %r6, %r4, %r37;
setp.lt.s32	%p3, %r3, 0;
setp.gt.s32	%p4, %r3, %r32;
shl.b32 %r38, %r2, 2;
mov.u32 %r39, _ZZ14dynproc_kerneliPiS_S_iiiiE4prev;
add.s32 %r7, %r39, %r38;
or.pred %p5, %p3, %p4;
@%p5 bra BB0_2;

cvta.to.global.u64 %rd4, %rd2;
mul.wide.s32 %rd5, %r3, 4;
add.s64 %rd6, %rd4, %rd5;
ld.global.u32 %r40, [%rd6];
st.shared.u32 [%r7], %r40;

BB0_2:
mov.u32 %r42, _ZZ14dynproc_kerneliPiS_S_iiiiE6result;
add.s32 %r8, %r42, %r38;
setp.ge.s32	%p6, %r2, %r4;
setp.le.s32	%p7, %r2, %r5;
and.pred %p1, %p7, %p6;
setp.lt.s32	%p8, %r2, %r5;
add.s32 %r43, %r2, 1;
selp.b32	%r9, %r43, %r5, %p8;
setp.lt.s32	%p9, %r20, 1;
@%p9 bra BB0_10;

shl.b32 %r45, %r6, 2;
add.s32 %r10, %r39, %r45;
shl.b32 %r47, %r9, 2;
add.s32 %r11, %r39, %r47;
mov.u32 %r48, 1;
sub.s32 %r76, %r48, %r20;
mad.lo.s32 %r50, %r22, %r21, %r2;
mad.lo.s32 %r54, %r1, %r26, %r50;
sub.s32 %r75, %r54, %r23;
mov.u32 %r77, 0;
cvta.to.global.u64 %rd7, %rd1;

BB0_4:
mov.u32 %r56, 254;
sub.s32 %r57, %r56, %r77;
setp.le.s32	%p10, %r2, %r57;
add.s32 %r77, %r77, 1;
setp.ge.s32	%p11, %r2, %r77;
and.pred %p12, %p10, %p11;
and.pred %p13, %p12, %p1;
mov.u16 %rs8, 0;
@!%p13 bra BB0_6;
bra.uni BB0_5;

BB0_5:
ld.shared.u32 %r58, [%r10];
ld.shared.u32 %r59, [%r7];
min.s32 %r60, %r59, %r58;
ld.shared.u32 %r61, [%r11];
min.s32 %r62, %r61, %r60;
mul.wide.s32 %rd8, %r75, 4;
add.s64 %rd9, %rd7, %rd8;
ld.global.u32 %r63, [%rd9];
add.s32 %r64, %r62, %r63;
st.shared.u32 [%r8], %r64;
mov.u16 %rs8, 1;

BB0_6:
bar.sync 0;
setp.eq.s32	%p14, %r76, 0;
@%p14 bra BB0_10;

setp.eq.s16	%p15, %rs8, 0;
@%p15 bra BB0_9;

ld.shared.u32 %r65, [%r8];
st.shared.u32 [%r7], %r65;

BB0_9:
add.s32 %r76, %r76, 1;
add.s32 %r75, %r75, %r21;
setp.lt.s32	%p16, %r77, %r20;
@%p16 bra BB0_4;

BB0_10:
and.b16 %rs6, %rs8, 255;
setp.eq.s16	%p17, %rs6, 0;
@%p17 bra BB0_12;

ld.shared.u32 %r66, [%r8];
cvta.to.global.u64 %rd10, %rd3;
mul.wide.s32 %rd11, %r3, 4;
add.s64 %rd12, %rd10, %rd11;
st.global.u32 [%rd12], %r66;

BB0_12:
ret;
}




// ===== COMPILED SASS (sm_100) =====

	.target	sm_100

	.elftype	@"ET_EXEC"


//--------------------- .note.nv.tkinfo           --------------------------
	.section	.note.nv.tkinfo,"",@"SHT_NOTE"
	.sectionflags	@"SHF_NOTE_NV_TKINFO"
	.tkinfo
        /*0018*/ 	.word	0x00000002
        /*0030*/ 	.string	""
        /*0030*/ 	.string	"ptxas"
        /*0030*/ 	.string	"Cuda compilation tools, release 13.0, V13.0.88"
        /*0030*/ 	.string	"Build cuda_13.0.r13.0/compiler.36424714_0"
        /*0030*/ 	.string	"-arch sm_100 "



//--------------------- .note.nv.cuinfo           --------------------------
	.section	.note.nv.cuinfo,"",@"SHT_NOTE"
	.sectionflags	@"SHF_NOTE_NV_CUINFO"
        /*0018*/ 	.short	0x0002
        /*001a*/ 	.short	0x001e
        /*001c*/ 	.short	0x0082
	.zero		2


//--------------------- .nv.info                  --------------------------
	.section	.nv.info,"",@"SHT_CUDA_INFO"
	.align	4


	//----- nvinfo : EIATTR_REGCOUNT
	.align		4
        /*0000*/ 	.byte	0x04, 0x2f
        /*0002*/ 	.short	(.L_1 - .L_0)
	.align		4
.L_0:
        /*0004*/ 	.word	index@(_Z14dynproc_kerneliPiS_S_iiii)
        /*0008*/ 	.word	0x0000000f


	//----- nvinfo : EIATTR_FRAME_SIZE
	.align		4
.L_1:
        /*000c*/ 	.byte	0x04, 0x11
        /*000e*/ 	.short	(.L_3 - .L_2)
	.align		4
.L_2:
        /*0010*/ 	.word	index@(_Z14dynproc_kerneliPiS_S_iiii)
        /*0014*/ 	.word	0x00000000


	//----- nvinfo : EIATTR_MIN_STACK_SIZE
	.align		4
.L_3:
        /*0018*/ 	.byte	0x04, 0x12
        /*001a*/ 	.short	(.L_5 - .L_4)
	.align		4
.L_4:
        /*001c*/ 	.word	index@(_Z14dynproc_kerneliPiS_S_iiii)
        /*0020*/ 	.word	0x00000000
.L_5:


//--------------------- .nv.compat                --------------------------
	.section	.nv.compat,"",@"SHT_CUDA_COMPAT_INFO"
	.align	4
        /*0000*/ 	.byte	0x02, 0x09, 0x00, 0x00, 0x02, 0x02, 0x01, 0x00, 0x02, 0x05, 0x05, 0x00, 0x03, 0x07, 0x01, 0x01
        /*0010*/ 	.byte	0x02, 0x03, 0x00, 0x00, 0x02, 0x06, 0x01, 0x00, 0x04, 0x0b, 0x08, 0x00, 0x09, 0x00, 0x00, 0x00
        /*0020*/ 	.byte	0x00, 0x00, 0x00, 0x00


//--------------------- .nv.info._Z14dynproc_kerneliPiS_S_iiii --------------------------
	.section	.nv.info._Z14dynproc_kerneliPiS_S_iiii,"",@"SHT_CUDA_INFO"
	.sectionflags	@""
	.align	4


	//----- nvinfo : EIATTR_CUDA_API_VERSION
	.align		4
        /*0000*/ 	.byte	0x04, 0x37
        /*0002*/ 	.short	(.L_7 - .L_6)
.L_6:
        /*0004*/ 	.word	0x00000082


	//----- nvinfo : EIATTR_KPARAM_INFO
	.align		4
.L_7:
        /*0008*/ 	.byte	0x04, 0x17
        /*000a*/ 	.short	(.L_9 - .L_8)
.L_8:
        /*000c*/ 	.word	0x00000000
        /*0010*/ 	.short	0x0007
        /*0012*/ 	.short	0x002c
        /*0014*/ 	.byte	0x00, 0xf0, 0x11, 0x00


	//----- nvinfo : EIATTR_KPARAM_INFO
	.align		4
.L_9:
        /*0018*/ 	.byte	0x04, 0x17
        /*001a*/ 	.short	(.L_11 - .L_10)
.L_10:
        /*001c*/ 	.word	0x00000000
        /*0020*/ 	.short	0x0006
        /*0022*/ 	.short	0x0028
        /*0024*/ 	.byte	0x00, 0xf0, 0x11, 0x00


	//----- nvinfo : EIATTR_KPARAM_INFO
	.align		4
.L_11:
        /*0028*/ 	.byte	0x04, 0x17
        /*002a*/ 	.short	(.L_13 - .L_12)
.L_12:
        /*002c*/ 	.word	0x00000000
        /*0030*/ 	.short	0x0005
        /*0032*/ 	.short	0x0024
        /*0034*/ 	.byte	0x00, 0xf0, 0x11, 0x00


	//----- nvinfo : EIATTR_KPARAM_INFO
	.align		4
.L_13:
        /*0038*/ 	.byte	0x04, 0x17
        /*003a*/ 	.short	(.L_15 - .L_14)
.L_14:
        /*003c*/ 	.word	0x00000000
        /*0040*/ 	.short	0x0004
        /*0042*/ 	.short	0x0020
        /*0044*/ 	.byte	0x00, 0xf0, 0x11, 0x00


	//----- nvinfo : EIATTR_KPARAM_INFO
	.align		4
.L_15:
        /*0048*/ 	.byte	0x04, 0x17
        /*004a*/ 	.short	(.L_17 - .L_16)
.L_16:
        /*004c*/ 	.word	0x00000000
        /*0050*/ 	.short	0x0003
        /*0052*/ 	.short	0x0018
        /*0054*/ 	.byte	0x00, 0xf0, 0x21, 0x00


	//----- nvinfo : EIATTR_KPARAM_INFO
	.align		4
.L_17:
        /*0058*/ 	.byte	0x04, 0x17
        /*005a*/ 	.short	(.L_19 - .L_18)
.L_18:
        /*005c*/ 	.word	0x00000000
        /*0060*/ 	.short	0x0002
        /*0062*/ 	.short	0x0010
        /*0064*/ 	.byte	0x00, 0xf0, 0x21, 0x00


	//----- nvinfo : EIATTR_KPARAM_INFO
	.align		4
.L_19:
        /*0068*/ 	.byte	0x04, 0x17
        /*006a*/ 	.short	(.L_21 - .L_20)
.L_20:
        /*006c*/ 	.word	0x00000000
        /*0070*/ 	.short	0x0001
        /*0072*/ 	.short	0x0008
        /*0074*/ 	.byte	0x00, 0xf0, 0x21, 0x00


	//----- nvinfo : EIATTR_KPARAM_INFO
	.align		4
.L_21:
        /*0078*/ 	.byte	0x04, 0x17
        /*007a*/ 	.short	(.L_23 - .L_22)
.L_22:
        /*007c*/ 	.word	0x00000000
        /*0080*/ 	.short	0x0000
        /*0082*/ 	.short	0x0000
        /*0084*/ 	.byte	0x00, 0xf0, 0x11, 0x00


	//----- nvinfo : EIATTR_SPARSE_MMA_MASK
	.align		4
.L_23:
        /*0088*/ 	.byte	0x03, 0x50
        /*008a*/ 	.short	0x0000


	//----- nvinfo : EIATTR_MAXREG_COUNT
	.align		4
        /*008c*/ 	.byte	0x03, 0x1b
        /*008e*/ 	.short	0x00ff


	//----- nvinfo : EIATTR_NUM_BARRIERS
	.align		4
        /*0090*/ 	.byte	0x02, 0x4c
        /*0092*/ 	.byte	0x01
	.zero		1


	//----- nvinfo : EIATTR_MERCURY_ISA_VERSION
	.align		4
        /*0094*/ 	.byte	0x03, 0x5f
        /*0096*/ 	.short	0x0101


	//----- nvinfo : EIATTR_VRC_CTA_INIT_COUNT
	.align		4
        /*0098*/ 	.byte	0x02, 0x4a
	.zero		1
	.zero		1


	//----- nvinfo : EIATTR_EXIT_INSTR_OFFSETS
	.align		4
        /*009c*/ 	.byte	0x04, 0x1c
        /*009e*/ 	.short	(.L_25 - .L_24)


	//   ....[0]....
.L_24:
        /*00a0*/ 	.word	0x00000500


	//   ....[1]....
        /*00a4*/ 	.word	0x00000550


	//----- nvinfo : EIATTR_CBANK_PARAM_SIZE
	.align		4
.L_25:
        /*00a8*/ 	.byte	0x03, 0x19
        /*00aa*/ 	.short	0x0030


	//----- nvinfo : EIATTR_PARAM_CBANK
	.align		4
        /*00ac*/ 	.byte	0x04, 0x0a
        /*00ae*/ 	.short	(.L_27 - .L_26)
	.align		4
.L_26:
        /*00b0*/ 	.word	index@(.nv.constant0._Z14dynproc_kerneliPiS_S_iiii)
        /*00b4*/ 	.short	0x0380
        /*00b6*/ 	.short	0x0030


	//----- nvinfo : EIATTR_SW_WAR
	.align		4
.L_27:
        /*00b8*/ 	.byte	0x04, 0x36
        /*00ba*/ 	.short	(.L_29 - .L_28)
.L_28:
        /*00bc*/ 	.word	0x00000008
.L_29:


//--------------------- .nv.callgraph             --------------------------
	.section	.nv.callgraph,"",@"SHT_CUDA_CALLGRAPH"
	.align	4
	.sectionentsize	8
	.align		4
        /*0000*/ 	.word	0x00000000
	.align		4
        /*0004*/ 	.word	0xffffffff
	.align		4
        /*0008*/ 	.word	0x00000000
	.align		4
        /*000c*/ 	.word	0xfffffffe
	.align		4
        /*0010*/ 	.word	0x00000000
	.align		4
        /*0014*/ 	.word	0xfffffffd
	.align		4
        /*0018*/ 	.word	0x00000000
	.align		4
        /*001c*/ 	.word	0xfffffffc


//--------------------- .text._Z14dynproc_kerneliPiS_S_iiii --------------------------
	.section	.text._Z14dynproc_kerneliPiS_S_iiii,"ax",@progbits
	.align	128
        .global         _Z14dynproc_kerneliPiS_S_iiii
        .type           _Z14dynproc_kerneliPiS_S_iiii,@function
        .size           _Z14dynproc_kerneliPiS_S_iiii,(.L_x_3 - _Z14dynproc_kerneliPiS_S_iiii)
        .other          _Z14dynproc_kerneliPiS_S_iiii,@"STO_CUDA_ENTRY STV_DEFAULT"
_Z14dynproc_kerneliPiS_S_iiii:
.text._Z14dynproc_kerneliPiS_S_iiii:
[----:B------:R-:W-:Y:S01]  /*0000*/  LDC R1, c[0x0][0x37c] ;  /* 0x0000df00ff017b82 */ /* 0x000fe20000000800 */
[----:B------:R-:W0:Y:S01]  /*0010*/  LDCU UR6, c[0x0][0x380] ;  /* 0x00007000ff0677ac */ /* 0x000e220008000800 */
[----:B------:R-:W1:Y:S06]  /*0020*/  S2R R2, SR_TID.X ;  /* 0x0000000000027919 */ /* 0x000e6c0000002100 */
[----:B------:R-:W2:Y:S01]  /*0030*/  S2UR UR10, SR_CTAID.X ;  /* 0x00000000000a79c3 */ /* 0x000ea20000002500 */
[----:B------:R-:W3:Y:S07]  /*0040*/  LDCU.64 UR8, c[0x0][0x358] ;  /* 0x00006b00ff0877ac */ /* 0x000eee0008000a00 */
[----:B------:R-:W2:Y:S08]  /*0050*/  LDC R11, c[0x0][0x3ac] ;  /* 0x0000eb00ff0b7b82 */ /* 0x000eb00000000800 */
[----:B------:R-:W4:Y:S01]  /*0060*/  LDC R12, c[0x0][0x3a0] ;  /* 0x0000e800ff0c7b82 */ /* 0x000f220000000800 */
[----:B0-----:R-:W-:-:S05]  /*0070*/  IMAD R6, RZ, RZ, -UR6 ;  /* 0x80000006ff067e24 */ /* 0x001fca000f8e02ff */
[----:B------:R-:W-:-:S05]  /*0080*/  LEA R6, R6, 0x100, 0x1 ;  /* 0x0000010006067811 */ /* 0x000fca00078e08ff */
[----:B--2---:R-:W-:-:S04]  /*0090*/  IMAD R7, R6, UR10, -R11 ;  /* 0x0000000a06077c24 */ /* 0x004fc8000f8e0a0b */
[----:B-1----:R-:W-:Y:S02]  /*00a0*/  IMAD.IADD R0, R7, 0x1, R2 ;  /* 0x0000000107007824 */ /* 0x002fe400078e0202 */
[----:B----4-:R-:W-:-:S05]  /*00b0*/  VIADD R9, R12, 0xffffffff ;  /* 0xffffffff0c097836 */ /* 0x010fca0000000000 */
[----:B------:R-:W-:-:S04]  /*00c0*/  ISETP.GT.AND P0, PT, R0, R9, PT ;  /* 0x000000090000720c */ /* 0x000fc80003f04270 */
[----:B------:R-:W-:-:S13]  /*00d0*/  ISETP.LT.OR P0, PT, R0, RZ, P0 ;  /* 0x000000ff0000720c */ /* 0x000fda0000701670 */
[----:B------:R-:W0:Y:S02]  /*00e0*/  @!P0 LDC.64 R4, c[0x0][0x390] ;  /* 0x0000e400ff048b82 */ /* 0x000e240000000a00 */
[----:B0-----:R-:W-:-:S06]  /*00f0*/  @!P0 IMAD.WIDE R4, R0, 0x4, R4 ;  /* 0x0000000400048825 */ /* 0x001fcc00078e0204 */
[----:B---3--:R0:W2:Y:S01]  /*0100*/  @!P0 LDG.E R4, desc[UR8][R4.64] ;  /* 0x0000000804048981 */ /* 0x0080a2000c1e1900 */
[----:B------:R-:W1:Y:S01]  /*0110*/  S2UR UR5, SR_CgaCtaId ;  /* 0x00000000000579c3 */ /* 0x000e620000008800 */
[--C-:B------:R-:W-:Y:S01]  /*0120*/  IADD3 R10, PT, PT, R12, -0xff, -R7.reuse ;  /* 0xffffff010c0a7810 */ /* 0x100fe20007ffe807 */
[----:B------:R-:W-:Y:S01]  /*0130*/  VIADD R8, R7, 0xff ;  /* 0x000000ff07087836 */ /* 0x000fe20000000000 */
[----:B------:R-:W-:Y:S01]  /*0140*/  UMOV UR4, 0x400 ;  /* 0x0000040000047882 */ /* 0x000fe20000000000 */
[----:B------:R-:W-:Y:S02]  /*0150*/  UISETP.GE.AND UP0, UPT, UR6, 0x1, UPT ;  /* 0x000000010600788c */ /* 0x000fe4000bf06270 */
[----:B------:R-:W-:Y:S01]  /*0160*/  VIADD R10, R10, 0xfe ;  /* 0x000000fe0a0a7836 */ /* 0x000fe20000000000 */
[----:B------:R-:W-:Y:S02]  /*0170*/  ISETP.GT.AND P1, PT, R8, R9, PT ;  /* 0x000000090800720c */ /* 0x000fe40003f24270 */
[--C-:B------:R-:W-:Y:S01]  /*0180*/  SHF.R.S32.HI R8, RZ, 0x1f, R7.reuse ;  /* 0x0000001fff087819 */ /* 0x100fe20000011407 */
[----:B0-----:R-:W-:Y:S01]  /*0190*/  IMAD.MOV R5, RZ, RZ, -R7 ;  /* 0x000000ffff057224 */ /* 0x001fe200078e0a07 */
[----:B------:R-:W-:-:S04]  /*01a0*/  SEL R7, R10, 0xff, P1 ;  /* 0x000000ff0a077807 */ /* 0x000fc80000800000 */
[----:B------:R-:W-:Y:S02]  /*01b0*/  ISETP.GE.AND P1, PT, R2, R7, PT ;  /* 0x000000070200720c */ /* 0x000fe40003f26270 */
[----:B------:R-:W-:Y:S01]  /*01c0*/  LOP3.LUT R5, R8, R5, RZ, 0xc0, !PT ;  /* 0x0000000508057212 */ /* 0x000fe200078ec0ff */
[----:B-1----:R-:W-:Y:S02]  /*01d0*/  ULEA UR7, UR5, UR4, 0x18 ;  /* 0x0000000405077291 */ /* 0x002fe4000f8ec0ff */
[----:B------:R-:W-:-:S04]  /*01e0*/  UIADD3 UR4, UPT, UPT, UR4, 0x400, URZ ;  /* 0x0000040004047890 */ /* 0x000fc8000fffe0ff */
[----:B------:R-:W-:Y:S01]  /*01f0*/  LEA R3, R2, UR7, 0x2 ;  /* 0x0000000702037c11 */ /* 0x000fe2000f8e10ff */
[----:B------:R-:W-:-:S04]  /*0200*/  ULEA UR4, UR5, UR4, 0x18 ;  /* 0x0000000405047291 */ /* 0x000fc8000f8ec0ff */
[----:B--2---:R0:W-:Y:S01]  /*0210*/  @!P0 STS [R3], R4 ;  /* 0x0000000403008388 */ /* 0x0041e20000000800 */
[----:B------:R-:W-:-:S04]  /*0220*/  ISETP.GE.AND P0, PT, R2, R5, PT ;  /* 0x000000050200720c */ /* 0x000fc80003f06270 */
[C---:B------:R-:W-:Y:S01]  /*0230*/  ISETP.LE.AND P0, PT, R2.reuse, R7, P0 ;  /* 0x000000070200720c */ /* 0x040fe20000703270 */
[C---:B------:R-:W-:Y:S01]  /*0240*/  @!P1 VIADD R7, R2.reuse, 0x1 ;  /* 0x0000000102079836 */ /* 0x040fe20000000000 */
[----:B0-----:R-:W-:Y:S01]  /*0250*/  LEA R4, R2, UR4, 0x2 ;  /* 0x0000000402047c11 */ /* 0x001fe2000f8e10ff */
[----:B------:R-:W-:Y:S10]  /*0260*/  BRA.U !UP0, `(.L_x_0) ;  /* 0x0000000108a07547 */ /* 0x000ff4000b800000 */
[----:B------:R-:W0:Y:S01]  /*0270*/  LDCU UR4, c[0x0][0x3a8] ;  /* 0x00007500ff0477ac */ /* 0x000e220008000800 */
[----:B------:R-:W-:Y:S02]  /*0280*/  VIADDMNMX R5, R2, 0xffffffff, R5, !PT ;  /* 0xffffffff02057846 */ /* 0x000fe40007800105 */
[----:B------:R-:W-:Y:S01]  /*0290*/  LEA R8, R7, UR7, 0x2 ;  /* 0x0000000707087c11 */ /* 0x000fe2000f8e10ff */
[----:B------:R-:W1:Y:S01]  /*02a0*/  LDCU UR11, c[0x0][0x3a0] ;  /* 0x00007400ff0b77ac */ /* 0x000e620008000800 */
[----:B------:R-:W-:Y:S01]  /*02b0*/  LEA R5, R5, UR7, 0x2 ;  /* 0x0000000705057c11 */ /* 0x000fe2000f8e10ff */
[----:B------:R-:W2:Y:S01]  /*02c0*/  LDCU UR12, c[0x0][0x380] ;  /* 0x00007000ff0c77ac */ /* 0x000ea20008000800 */
[----:B------:R-:W-:Y:S01]  /*02d0*/  UIADD3 UR5, UPT, UPT, -UR6, 0x1, URZ ;  /* 0x0000000106057890 */ /* 0x000fe2000fffe1ff */
[----:B0-----:R-:W-:Y:S01]  /*02e0*/  IMAD R9, R12, UR4, R2 ;  /* 0x000000040c097c24 */ /* 0x001fe2000f8e0202 */
[----:B------:R-:W-:-:S03]  /*02f0*/  UMOV UR4, URZ ;  /* 0x000000ff00047c82 */ /* 0x000fc60008000000 */
[----:B------:R-:W-:-:S04]  /*0300*/  IMAD R9, R6, UR10, R9 ;  /* 0x0000000a06097c24 */ /* 0x000fc8000f8e0209 */
[----:B-12---:R-:W-:-:S07]  /*0310*/  IMAD.IADD R9, R9, 0x1, -R11 ;  /* 0x0000000109097824 */ /* 0x006fce00078e0a0b */
.L_x_1:
[----:B------:R-:W-:Y:S02]  /*0320*/  UIADD3 UR6, UPT, UPT, UR4, 0x1, URZ ;  /* 0x0000000104067890 */ /* 0x000fe4000fffe0ff */
[----:B------:R-:W-:-:S04]  /*0330*/  UIADD3 UR4, UPT, UPT, -UR4, 0xfe, URZ ;  /* 0x000000fe04047890 */ /* 0x000fc8000fffe1ff */
[----:B------:R-:W-:-:S04]  /*0340*/  ISETP.GE.AND P1, PT, R2, UR6, PT ;  /* 0x0000000602007c0c */ /* 0x000fc8000bf26270 */
[----:B------:R-:W-:-:S04]  /*0350*/  ISETP.LE.AND P1, PT, R2, UR4, P1 ;  /* 0x0000000402007c0c */ /* 0x000fc80008f23270 */
[----:B------:R-:W-:-:S13]  /*0360*/  PLOP3.LUT P1, PT, P1, P0, PT, 0x80, 0x8 ;  /* 0x000000000008781c */ /* 0x000fda0000f21070 */
[----:B01----:R-:W0:Y:S01]  /*0370*/  @P1 LDC.64 R6, c[0x0][0x388] ;  /* 0x0000e200ff061b82 */ /* 0x003e220000000a00 */
[----:B------:R-:W-:Y:S04]  /*0380*/  @P1 LDS R10, [R5] ;  /* 0x00000000050a1984 */ /* 0x000fe80000000800 */
[----:B------:R-:W-:Y:S04]  /*0390*/  @P1 LDS R11, [R3] ;  /* 0x00000000030b1984 */ /* 0x000fe80000000800 */
[----:B------:R-:W1:Y:S01]  /*03a0*/  @P1 LDS R12, [R8] ;  /* 0x00000000080c1984 */ /* 0x000e620000000800 */
[----:B0-----:R-:W-:-:S06]  /*03b0*/  @P1 IMAD.WIDE R6, R9, 0x4, R6 ;  /* 0x0000000409061825 */ /* 0x001fcc00078e0206 */
[----:B------:R-:W2:Y:S01]  /*03c0*/  @P1 LDG.E R7, desc[UR8][R6.64] ;  /* 0x0000000806071981 */ /* 0x000ea2000c1e1900 */
[----:B------:R-:W-:Y:S01]  /*03d0*/  UISETP.NE.AND UP0, UPT, UR5, URZ, UPT ;  /* 0x000000ff0500728c */ /* 0x000fe2000bf05270 */
[----:B-1----:R-:W-:Y:S01]  /*03e0*/  @P1 VIMNMX3 R10, R11, R10, R12, PT ;  /* 0x0000000a0b0a120f */ /* 0x002fe2000380010c */
[----:B------:R-:W-:-:S04]  /*03f0*/  IMAD.MOV.U32 R12, RZ, RZ, 0x1 ;  /* 0x00000001ff0c7424 */ /* 0x000fc800078e00ff */
[----:B--2---:R-:W-:Y:S01]  /*0400*/  @P1 IMAD.IADD R11, R10, 0x1, R7 ;  /* 0x000000010a0b1824 */ /* 0x004fe200078e0207 */
[----:B------:R-:W-:-:S04]  /*0410*/  PRMT R10, RZ, 0x7610, R10 ;  /* 0x00007610ff0a7816 */ /* 0x000fc8000000000a */
[----:B------:R0:W-:Y:S01]  /*0420*/  @P1 STS [R4], R11 ;  /* 0x0000000b04001388 */ /* 0x0001e20000000800 */
[----:B------:R-:W-:Y:S01]  /*0430*/  @P1 PRMT R10, R12, 0x7610, R10 ;  /* 0x000076100c0a1816 */ /* 0x000fe2000000000a */
[----:B------:R-:W-:Y:S06]  /*0440*/  BAR.SYNC.DEFER_BLOCKING 0x0 ;  /* 0x0000000000007b1d */ /* 0x000fec0000010000 */
[----:B------:R-:W-:Y:S05]  /*0450*/  BRA.U !UP0, `(.L_x_0) ;  /* 0x0000000108247547 */ /* 0x000fea000b800000 */
[----:B------:R-:W-:Y:S01]  /*0460*/  PRMT R6, R10, 0x9910, RZ ;  /* 0x000099100a067816 */ /* 0x000fe200000000ff */
[----:B------:R-:W-:Y:S01]  /*0470*/  UMOV UR4, UR6 ;  /* 0x0000000600047c82 */ /* 0x000fe20008000000 */
[----:B------:R-:W-:Y:S01]  /*0480*/  VIADD R9, R9, UR11 ;  /* 0x0000000b09097c36 */ /* 0x000fe20008000000 */
[----:B------:R-:W-:Y:S01]  /*0490*/  UISETP.GE.AND UP0, UPT, UR4, UR12, UPT ;  /* 0x0000000c0400728c */ /* 0x000fe2000bf06270 */
[----:B------:R-:W-:Y:S01]  /*04a0*/  ISETP.NE.AND P1, PT, R6, RZ, PT ;  /* 0x000000ff0600720c */ /* 0x000fe20003f25270 */
[----:B------:R-:W-:-:S12]  /*04b0*/  UIADD3 UR5, UPT, UPT, UR5, 0x1, URZ ;  /* 0x0000000105057890 */ /* 0x000fd8000fffe0ff */
[----:B------:R-:W1:Y:S04]  /*04c0*/  @P1 LDS R6, [R4] ;  /* 0x0000000004061984 */ /* 0x000e680000000800 */
[----:B-1----:R1:W-:Y:S01]  /*04d0*/  @P1 STS [R3], R6 ;  /* 0x0000000603001388 */ /* 0x0023e20000000800 */
[----:B------:R-:W-:Y:S05]  /*04e0*/  BRA.U !UP0, `(.L_x_1) ;  /* 0xfffffffd088c7547 */ /* 0x000fea000b83ffff */
.L_x_0:
[----:B------:R-:W-:-:S13]  /*04f0*/  LOP3.LUT P0, RZ, R10, 0xff, RZ, 0xc0, !PT ;  /* 0x000000ff0aff7812 */ /* 0x000fda000780c0ff */
[----:B------:R-:W-:Y:S05]  /*0500*/  @!P0 EXIT ;  /* 0x000000000000894d */ /* 0x000fea0003800000 */
[----:B------:R-:W2:Y:S01]  /*0510*/  LDS R5, [R4] ;  /* 0x0000000004057984 */ /* 0x000ea20000000800 */
[----:B-1----:R-:W1:Y:S02]  /*0520*/  LDC.64 R2, c[0x0][0x398] ;  /* 0x0000e600ff027b82 */ /* 0x002e640000000a00 */
[----:B-1----:R-:W-:-:S05]  /*0530*/  IMAD.WIDE R2, R0, 0x4, R2 ;  /* 0x0000000400027825 */ /* 0x002fca00078e0202 */
[----:B--2---:R-:W-:Y:S01]  /*0540*/  STG.E desc[UR8][R2.64], R5 ;  /* 0x0000000502007986 */ /* 0x004fe2000c101908 */
[----:B------:R-:W-:Y:S05]  /*0550*/  EXIT ;  /* 0x000000000000794d */ /* 0x000fea0003800000 */
.L_x_2:
[----:B------:R-:W-:-:S00]  /*0560*/  BRA `(.L_x_2) ;  /* 0xfffffffc00fc7947 */ /* 0x000fc0000383ffff */
[----:B------:R-:W-:-:S00]  /*0570*/  NOP ;  /* 0x0000000000007918 */ /* 0x000fc00000000000 */
        /* <DEDUP_REMOVED lines=8> */
.L_x_3:


//--------------------- .nv.shared._Z14dynproc_kerneliPiS_S_iiii --------------------------
	.section	.nv.shared._Z14dynproc_kerneliPiS_S_iiii,"aw",@nobits
	.sectionflags	@""
	.align	4
.nv.shared._Z14dynproc_kerneliPiS_S_iiii:
	.zero		3072


//--------------------- .nv.shared.reserved.0     --------------------------
	.section	.nv.shared.reserved.0,"aw",@nobits
	.weak		__nv_reservedSMEM_offset_0_alias
	.size		__nv_reservedSMEM_offset_0_alias, 0, 64
	.other		__nv_reservedSMEM_offset_0_alias,@"STO_CUDA_RESERVED_SHARED STV_DEFAULT"
__nv_reservedSMEM_offset_0_alias:
	.zero		0
	.zero		64


//--------------------- .nv.constant0._Z14dynproc_kerneliPiS_S_iiii --------------------------
	.section	.nv.constant0._Z14dynproc_kerneliPiS_S_iiii,"a",@progbits
	.sectionflags	@""
	.align	4
.nv.constant0._Z14dynproc_kerneliPiS_S_iiii:
	.zero		944


//--------------------- SYMBOLS --------------------------

	.type		.nv.reservedSmem.offset0,@object
	.size		.nv.reservedSmem.offset0,0x4
	.type		.nv.reservedSmem.cap,@object
	.size		.nv.reservedSmem.cap,0x4
